//
// Generated by NVIDIA NVVM Compiler
//
// Compiler Build ID: CL-36424714
// Cuda compilation tools, release 13.0, V13.0.88
// Based on NVVM 20.0.0
//

.version 9.0
.target sm_100
.address_size 64

	// .globl	_Z10randomInitP17curandStateXORWOWl
.global .align 4 .b8 precalc_xorwow_matrix[102400];
.global .align 4 .b8 precalc_xorwow_offset_matrix[102400];
.global .align 4 .b8 mrg32k3aM1[2304];
.global .align 4 .b8 mrg32k3aM2[2304];
.global .align 4 .b8 mrg32k3aM1SubSeq[2016];
.global .align 4 .b8 mrg32k3aM2SubSeq[2016];
.global .align 4 .b8 mrg32k3aM1Seq[2304];
.global .align 4 .b8 mrg32k3aM2Seq[2304];
.const .align 8 .b8 __cr_lgamma_table[72];

.visible .entry _Z10randomInitP17curandStateXORWOWl(
	.param .u64 .ptr .align 1 _Z10randomInitP17curandStateXORWOWl_param_0,
	.param .u64 _Z10randomInitP17curandStateXORWOWl_param_1
)
{
	.reg .pred 	%p<24>;
	.reg .b32 	%r<412>;
	.reg .b64 	%rd<19>;

	ld.param.u64 	%rd8, [_Z10randomInitP17curandStateXORWOWl_param_0];
	ld.param.u64 	%rd9, [_Z10randomInitP17curandStateXORWOWl_param_1];
	cvta.to.global.u64 	%rd10, %rd8;
	mov.u32 	%r182, %tid.y;
	mov.u32 	%r183, %tid.x;
	mad.lo.s32 	%r184, %r182, 21, %r183;
	cvt.u64.u32 	%rd18, %r184;
	mul.wide.u32 	%rd11, %r184, 48;
	add.s64 	%rd2, %rd10, %rd11;
	cvt.u32.u64 	%r185, %rd9;
	xor.b32  	%r186, %r185, -1429050551;
	mul.lo.s32 	%r187, %r186, 1099087573;
	{ .reg .b32 tmp; mov.b64 {tmp, %r188}, %rd9; }
	xor.b32  	%r189, %r188, -136515619;
	mul.lo.s32 	%r190, %r189, -1703105765;
	add.s32 	%r191, %r187, %r190;
	add.s32 	%r192, %r191, 6615241;
	add.s32 	%r193, %r187, 123456789;
	st.global.v2.u32 	[%rd2], {%r192, %r193};
	xor.b32  	%r194, %r187, 362436069;
	add.s32 	%r195, %r190, 521288629;
	st.global.v2.u32 	[%rd2+8], {%r194, %r195};
	xor.b32  	%r196, %r190, 88675123;
	add.s32 	%r197, %r187, 5783321;
	st.global.v2.u32 	[%rd2+16], {%r196, %r197};
	setp.eq.s32 	%p1, %r184, 0;
	@%p1 bra 	$L__BB0_42;
	mov.b32 	%r318, 0;
$L__BB0_2:
	and.b64  	%rd4, %rd18, 3;
	setp.eq.s64 	%p2, %rd4, 0;
	@%p2 bra 	$L__BB0_41;
	mul.wide.u32 	%rd12, %r318, 3200;
	mov.u64 	%rd13, precalc_xorwow_matrix;
	add.s64 	%rd5, %rd13, %rd12;
	cvt.u32.u64 	%r2, %rd4;
	mov.b32 	%r319, 0;
$L__BB0_4:
	mov.b32 	%r332, 0;
	mov.u32 	%r333, %r332;
	mov.u32 	%r334, %r332;
	mov.u32 	%r335, %r332;
	mov.u32 	%r336, %r332;
	mov.u32 	%r325, %r332;
$L__BB0_5:
	mul.wide.u32 	%rd14, %r325, 4;
	add.s64 	%rd15, %rd2, %rd14;
	ld.global.u32 	%r10, [%rd15+4];
	shl.b32 	%r11, %r325, 5;
	mov.b32 	%r331, 0;
$L__BB0_6:
	.pragma "nounroll";
	shr.u32 	%r202, %r10, %r331;
	and.b32  	%r203, %r202, 1;
	setp.eq.b32 	%p3, %r203, 1;
	not.pred 	%p4, %p3;
	add.s32 	%r204, %r11, %r331;
	mul.lo.s32 	%r205, %r204, 5;
	mul.wide.u32 	%rd16, %r205, 4;
	add.s64 	%rd6, %rd5, %rd16;
	@%p4 bra 	$L__BB0_8;
	ld.global.u32 	%r206, [%rd6];
	xor.b32  	%r336, %r336, %r206;
	ld.global.u32 	%r207, [%rd6+4];
	xor.b32  	%r335, %r335, %r207;
	ld.global.u32 	%r208, [%rd6+8];
	xor.b32  	%r334, %r334, %r208;
	ld.global.u32 	%r209, [%rd6+12];
	xor.b32  	%r333, %r333, %r209;
	ld.global.u32 	%r210, [%rd6+16];
	xor.b32  	%r332, %r332, %r210;
$L__BB0_8:
	and.b32  	%r212, %r202, 2;
	setp.eq.s32 	%p5, %r212, 0;
	@%p5 bra 	$L__BB0_10;
	ld.global.u32 	%r213, [%rd6+20];
	xor.b32  	%r336, %r336, %r213;
	ld.global.u32 	%r214, [%rd6+24];
	xor.b32  	%r335, %r335, %r214;
	ld.global.u32 	%r215, [%rd6+28];
	xor.b32  	%r334, %r334, %r215;
	ld.global.u32 	%r216, [%rd6+32];
	xor.b32  	%r333, %r333, %r216;
	ld.global.u32 	%r217, [%rd6+36];
	xor.b32  	%r332, %r332, %r217;
$L__BB0_10:
	and.b32  	%r219, %r202, 4;
	setp.eq.s32 	%p6, %r219, 0;
	@%p6 bra 	$L__BB0_12;
	ld.global.u32 	%r220, [%rd6+40];
	xor.b32  	%r336, %r336, %r220;
	ld.global.u32 	%r221, [%rd6+44];
	xor.b32  	%r335, %r335, %r221;
	ld.global.u32 	%r222, [%rd6+48];
	xor.b32  	%r334, %r334, %r222;
	ld.global.u32 	%r223, [%rd6+52];
	xor.b32  	%r333, %r333, %r223;
	ld.global.u32 	%r224, [%rd6+56];
	xor.b32  	%r332, %r332, %r224;
$L__BB0_12:
	and.b32  	%r226, %r202, 8;
	setp.eq.s32 	%p7, %r226, 0;
	@%p7 bra 	$L__BB0_14;
	ld.global.u32 	%r227, [%rd6+60];
	xor.b32  	%r336, %r336, %r227;
	ld.global.u32 	%r228, [%rd6+64];
	xor.b32  	%r335, %r335, %r228;
	ld.global.u32 	%r229, [%rd6+68];
	xor.b32  	%r334, %r334, %r229;
	ld.global.u32 	%r230, [%rd6+72];
	xor.b32  	%r333, %r333, %r230;
	ld.global.u32 	%r231, [%rd6+76];
	xor.b32  	%r332, %r332, %r231;
$L__BB0_14:
	and.b32  	%r233, %r202, 16;
	setp.eq.s32 	%p8, %r233, 0;
	@%p8 bra 	$L__BB0_16;
	ld.global.u32 	%r234, [%rd6+80];
	xor.b32  	%r336, %r336, %r234;
	ld.global.u32 	%r235, [%rd6+84];
	xor.b32  	%r335, %r335, %r235;
	ld.global.u32 	%r236, [%rd6+88];
	xor.b32  	%r334, %r334, %r236;
	ld.global.u32 	%r237, [%rd6+92];
	xor.b32  	%r333, %r333, %r237;
	ld.global.u32 	%r238, [%rd6+96];
	xor.b32  	%r332, %r332, %r238;
$L__BB0_16:
	and.b32  	%r240, %r202, 32;
	setp.eq.s32 	%p9, %r240, 0;
	@%p9 bra 	$L__BB0_18;
	ld.global.u32 	%r241, [%rd6+100];
	xor.b32  	%r336, %r336, %r241;
	ld.global.u32 	%r242, [%rd6+104];
	xor.b32  	%r335, %r335, %r242;
	ld.global.u32 	%r243, [%rd6+108];
	xor.b32  	%r334, %r334, %r243;
	ld.global.u32 	%r244, [%rd6+112];
	xor.b32  	%r333, %r333, %r244;
	ld.global.u32 	%r245, [%rd6+116];
	xor.b32  	%r332, %r332, %r245;
$L__BB0_18:
	and.b32  	%r247, %r202, 64;
	setp.eq.s32 	%p10, %r247, 0;
	@%p10 bra 	$L__BB0_20;
	ld.global.u32 	%r248, [%rd6+120];
	xor.b32  	%r336, %r336, %r248;
	ld.global.u32 	%r249, [%rd6+124];
	xor.b32  	%r335, %r335, %r249;
	ld.global.u32 	%r250, [%rd6+128];
	xor.b32  	%r334, %r334, %r250;
	ld.global.u32 	%r251, [%rd6+132];
	xor.b32  	%r333, %r333, %r251;
	ld.global.u32 	%r252, [%rd6+136];
	xor.b32  	%r332, %r332, %r252;
$L__BB0_20:
	and.b32  	%r254, %r202, 128;
	setp.eq.s32 	%p11, %r254, 0;
	@%p11 bra 	$L__BB0_22;
	ld.global.u32 	%r255, [%rd6+140];
	xor.b32  	%r336, %r336, %r255;
	ld.global.u32 	%r256, [%rd6+144];
	xor.b32  	%r335, %r335, %r256;
	ld.global.u32 	%r257, [%rd6+148];
	xor.b32  	%r334, %r334, %r257;
	ld.global.u32 	%r258, [%rd6+152];
	xor.b32  	%r333, %r333, %r258;
	ld.global.u32 	%r259, [%rd6+156];
	xor.b32  	%r332, %r332, %r259;
$L__BB0_22:
	and.b32  	%r261, %r202, 256;
	setp.eq.s32 	%p12, %r261, 0;
	@%p12 bra 	$L__BB0_24;
	ld.global.u32 	%r262, [%rd6+160];
	xor.b32  	%r336, %r336, %r262;
	ld.global.u32 	%r263, [%rd6+164];
	xor.b32  	%r335, %r335, %r263;
	ld.global.u32 	%r264, [%rd6+168];
	xor.b32  	%r334, %r334, %r264;
	ld.global.u32 	%r265, [%rd6+172];
	xor.b32  	%r333, %r333, %r265;
	ld.global.u32 	%r266, [%rd6+176];
	xor.b32  	%r332, %r332, %r266;
$L__BB0_24:
	and.b32  	%r268, %r202, 512;
	setp.eq.s32 	%p13, %r268, 0;
	@%p13 bra 	$L__BB0_26;
	ld.global.u32 	%r269, [%rd6+180];
	xor.b32  	%r336, %r336, %r269;
	ld.global.u32 	%r270, [%rd6+184];
	xor.b32  	%r335, %r335, %r270;
	ld.global.u32 	%r271, [%rd6+188];
	xor.b32  	%r334, %r334, %r271;
	ld.global.u32 	%r272, [%rd6+192];
	xor.b32  	%r333, %r333, %r272;
	ld.global.u32 	%r273, [%rd6+196];
	xor.b32  	%r332, %r332, %r273;
$L__BB0_26:
	and.b32  	%r275, %r202, 1024;
	setp.eq.s32 	%p14, %r275, 0;
	@%p14 bra 	$L__BB0_28;
	ld.global.u32 	%r276, [%rd6+200];
	xor.b32  	%r336, %r336, %r276;
	ld.global.u32 	%r277, [%rd6+204];
	xor.b32  	%r335, %r335, %r277;
	ld.global.u32 	%r278, [%rd6+208];
	xor.b32  	%r334, %r334, %r278;
	ld.global.u32 	%r279, [%rd6+212];
	xor.b32  	%r333, %r333, %r279;
	ld.global.u32 	%r280, [%rd6+216];
	xor.b32  	%r332, %r332, %r280;
$L__BB0_28:
	and.b32  	%r282, %r202, 2048;
	setp.eq.s32 	%p15, %r282, 0;
	@%p15 bra 	$L__BB0_30;
	ld.global.u32 	%r283, [%rd6+220];
	xor.b32  	%r336, %r336, %r283;
	ld.global.u32 	%r284, [%rd6+224];
	xor.b32  	%r335, %r335, %r284;
	ld.global.u32 	%r285, [%rd6+228];
	xor.b32  	%r334, %r334, %r285;
	ld.global.u32 	%r286, [%rd6+232];
	xor.b32  	%r333, %r333, %r286;
	ld.global.u32 	%r287, [%rd6+236];
	xor.b32  	%r332, %r332, %r287;
$L__BB0_30:
	and.b32  	%r289, %r202, 4096;
	setp.eq.s32 	%p16, %r289, 0;
	@%p16 bra 	$L__BB0_32;
	ld.global.u32 	%r290, [%rd6+240];
	xor.b32  	%r336, %r336, %r290;
	ld.global.u32 	%r291, [%rd6+244];
	xor.b32  	%r335, %r335, %r291;
	ld.global.u32 	%r292, [%rd6+248];
	xor.b32  	%r334, %r334, %r292;
	ld.global.u32 	%r293, [%rd6+252];
	xor.b32  	%r333, %r333, %r293;
	ld.global.u32 	%r294, [%rd6+256];
	xor.b32  	%r332, %r332, %r294;
$L__BB0_32:
	and.b32  	%r296, %r202, 8192;
	setp.eq.s32 	%p17, %r296, 0;
	@%p17 bra 	$L__BB0_34;
	ld.global.u32 	%r297, [%rd6+260];
	xor.b32  	%r336, %r336, %r297;
	ld.global.u32 	%r298, [%rd6+264];
	xor.b32  	%r335, %r335, %r298;
	ld.global.u32 	%r299, [%rd6+268];
	xor.b32  	%r334, %r334, %r299;
	ld.global.u32 	%r300, [%rd6+272];
	xor.b32  	%r333, %r333, %r300;
	ld.global.u32 	%r301, [%rd6+276];
	xor.b32  	%r332, %r332, %r301;
$L__BB0_34:
	and.b32  	%r303, %r202, 16384;
	setp.eq.s32 	%p18, %r303, 0;
	@%p18 bra 	$L__BB0_36;
	ld.global.u32 	%r304, [%rd6+280];
	xor.b32  	%r336, %r336, %r304;
	ld.global.u32 	%r305, [%rd6+284];
	xor.b32  	%r335, %r335, %r305;
	ld.global.u32 	%r306, [%rd6+288];
	xor.b32  	%r334, %r334, %r306;
	ld.global.u32 	%r307, [%rd6+292];
	xor.b32  	%r333, %r333, %r307;
	ld.global.u32 	%r308, [%rd6+296];
	xor.b32  	%r332, %r332, %r308;
$L__BB0_36:
	and.b32  	%r310, %r202, 32768;
	setp.eq.s32 	%p19, %r310, 0;
	@%p19 bra 	$L__BB0_38;
	ld.global.u32 	%r311, [%rd6+300];
	xor.b32  	%r336, %r336, %r311;
	ld.global.u32 	%r312, [%rd6+304];
	xor.b32  	%r335, %r335, %r312;
	ld.global.u32 	%r313, [%rd6+308];
	xor.b32  	%r334, %r334, %r313;
	ld.global.u32 	%r314, [%rd6+312];
	xor.b32  	%r333, %r333, %r314;
	ld.global.u32 	%r315, [%rd6+316];
	xor.b32  	%r332, %r332, %r315;
$L__BB0_38:
	add.s32 	%r331, %r331, 16;
	setp.ne.s32 	%p20, %r331, 32;
	@%p20 bra 	$L__BB0_6;
	mad.lo.s32 	%r316, %r325, -31, %r11;
	add.s32 	%r325, %r316, 1;
	setp.ne.s32 	%p21, %r325, 5;
	@%p21 bra 	$L__BB0_5;
	st.global.u32 	[%rd2+4], %r336;
	st.global.u32 	[%rd2+8], %r335;
	st.global.u32 	[%rd2+12], %r334;
	st.global.u32 	[%rd2+16], %r333;
	st.global.u32 	[%rd2+20], %r332;
	add.s32 	%r319, %r319, 1;
	setp.lt.u32 	%p22, %r319, %r2;
	@%p22 bra 	$L__BB0_4;
$L__BB0_41:
	shr.u64 	%rd7, %rd18, 2;
	add.s32 	%r318, %r318, 1;
	setp.gt.u64 	%p23, %rd18, 3;
	mov.u64 	%rd18, %rd7;
	@%p23 bra 	$L__BB0_2;
$L__BB0_42:
	mov.b32 	%r317, 0;
	st.global.v2.u32 	[%rd2+24], {%r317, %r317};
	st.global.u32 	[%rd2+32], %r317;
	mov.b64 	%rd17, 0;
	st.global.u64 	[%rd2+40], %rd17;
	ret;

}
	// .globl	_Z10randomTestP10BoardPointP17curandStateXORWOW
.visible .entry _Z10randomTestP10BoardPointP17curandStateXORWOW(
	.param .u64 .ptr .align 1 _Z10randomTestP10BoardPointP17curandStateXORWOW_param_0,
	.param .u64 .ptr .align 1 _Z10randomTestP10BoardPointP17curandStateXORWOW_param_1
)
{
	.reg .b16 	%rs<9>;
	.reg .b32 	%r<20>;
	.reg .b64 	%rd<9>;

	ld.param.u64 	%rd1, [_Z10randomTestP10BoardPointP17curandStateXORWOW_param_0];
	ld.param.u64 	%rd2, [_Z10randomTestP10BoardPointP17curandStateXORWOW_param_1];
	cvta.to.global.u64 	%rd3, %rd1;
	cvta.to.global.u64 	%rd4, %rd2;
	mov.u32 	%r1, %tid.y;
	mov.u32 	%r2, %tid.x;
	mad.lo.s32 	%r3, %r1, 21, %r2;
	mul.wide.u32 	%rd5, %r3, 48;
	add.s64 	%rd6, %rd4, %rd5;
	ld.global.v2.u32 	{%r4, %r5}, [%rd6];
	shr.u32 	%r6, %r5, 2;
	xor.b32  	%r7, %r6, %r5;
	ld.global.v2.u32 	{%r8, %r9}, [%rd6+8];
	ld.global.v2.u32 	{%r10, %r11}, [%rd6+16];
	st.global.v2.u32 	[%rd6+8], {%r9, %r10};
	shl.b32 	%r12, %r11, 4;
	shl.b32 	%r13, %r7, 1;
	xor.b32  	%r14, %r13, %r12;
	xor.b32  	%r15, %r14, %r7;
	xor.b32  	%r16, %r15, %r11;
	st.global.v2.u32 	[%rd6+16], {%r11, %r16};
	add.s32 	%r17, %r4, 362437;
	st.global.v2.u32 	[%rd6], {%r17, %r8};
	add.s32 	%r18, %r16, %r17;
	{ .reg .b16 tmp; mov.b32 {tmp, %rs1}, %r18; }
	mul.hi.u16 	%rs2, %rs1, 27413;
	sub.s16 	%rs3, %rs1, %rs2;
	shr.u16 	%rs4, %rs3, 1;
	add.s16 	%rs5, %rs4, %rs2;
	shr.u16 	%rs6, %rs5, 8;
	mul.lo.s16 	%rs7, %rs6, 361;
	sub.s16 	%rs8, %rs1, %rs7;
	cvt.u32.u16 	%r19, %rs8;
	mul.wide.u32 	%rd7, %r3, 16;
	add.s64 	%rd8, %rd3, %rd7;
	st.global.u32 	[%rd8], %r19;
	ret;

}


// ===== COMPILED SASS (sm_100) =====

	.target	sm_100

	.elftype	@"ET_EXEC"


//--------------------- .note.nv.tkinfo           --------------------------
	.section	.note.nv.tkinfo,"",@"SHT_NOTE"
	.sectionflags	@"SHF_NOTE_NV_TKINFO"
	.tkinfo
        /*0018*/ 	.word	0x00000002
        /*0030*/ 	.string	""
        /*0030*/ 	.string	"ptxas"
        /*0030*/ 	.string	"Cuda compilation tools, release 13.0, V13.0.88"
        /*0030*/ 	.string	"Build cuda_13.0.r13.0/compiler.36424714_0"
        /*0030*/ 	.string	"-arch sm_100 -m 64 "



//--------------------- .note.nv.cuinfo           --------------------------
	.section	.note.nv.cuinfo,"",@"SHT_NOTE"
	.sectionflags	@"SHF_NOTE_NV_CUINFO"
        /*0018*/ 	.short	0x0002
        /*001a*/ 	.short	0x0064
        /*001c*/ 	.short	0x0082
	.zero		2


//--------------------- .nv.info                  --------------------------
	.section	.nv.info,"",@"SHT_CUDA_INFO"
	.align	4


	//----- nvinfo : EIATTR_REGCOUNT
	.align		4
        /*0000*/ 	.byte	0x04, 0x2f
        /*0002*/ 	.short	(.L_10 - .L_9)
	.align		4
.L_9:
        /*0004*/ 	.word	index@(_Z10randomInitP17curandStateXORWOWl)
        /*0008*/ 	.word	0x0000001f


	//----- nvinfo : EIATTR_FRAME_SIZE
	.align		4
.L_10:
        /*000c*/ 	.byte	0x04, 0x11
        /*000e*/ 	.short	(.L_12 - .L_11)
	.align		4
.L_11:
        /*0010*/ 	.word	index@(_Z10randomInitP17curandStateXORWOWl)
        /*0014*/ 	.word	0x00000000


	//----- nvinfo : EIATTR_REGCOUNT
	.align		4
.L_12:
        /*0018*/ 	.byte	0x04, 0x2f
        /*001a*/ 	.short	(.L_14 - .L_13)
	.align		4
.L_13:
        /*001c*/ 	.word	index@(_Z10randomTestP10BoardPointP17curandStateXORWOW)
        /*0020*/ 	.word	0x00000012


	//----- nvinfo : EIATTR_FRAME_SIZE
	.align		4
.L_14:
        /*0024*/ 	.byte	0x04, 0x11
        /*0026*/ 	.short	(.L_16 - .L_15)
	.align		4
.L_15:
        /*0028*/ 	.word	index@(_Z10randomTestP10BoardPointP17curandStateXORWOW)
        /*002c*/ 	.word	0x00000000


	//----- nvinfo : EIATTR_MIN_STACK_SIZE
	.align		4
.L_16:
        /*0030*/ 	.byte	0x04, 0x12
        /*0032*/ 	.short	(.L_18 - .L_17)
	.align		4
.L_17:
        /*0034*/ 	.word	index@(_Z10randomTestP10BoardPointP17curandStateXORWOW)
        /*0038*/ 	.word	0x00000000


	//----- nvinfo : EIATTR_MIN_STACK_SIZE
	.align		4
.L_18:
        /*003c*/ 	.byte	0x04, 0x12
        /*003e*/ 	.short	(.L_20 - .L_19)
	.align		4
.L_19:
        /*0040*/ 	.word	index@(_Z10randomInitP17curandStateXORWOWl)
        /*0044*/ 	.word	0x00000000
.L_20:


//--------------------- .nv.compat                --------------------------
	.section	.nv.compat,"",@"SHT_CUDA_COMPAT_INFO"
	.align	4
        /*0000*/ 	.byte	0x02, 0x09, 0x00, 0x00, 0x02, 0x02, 0x01, 0x00, 0x02, 0x05, 0x05, 0x00, 0x03, 0x07, 0x01, 0x01
        /*0010*/ 	.byte	0x02, 0x03, 0x00, 0x00, 0x02, 0x06, 0x01, 0x00, 0x04, 0x0b, 0x08, 0x00, 0x09, 0x00, 0x00, 0x00
        /*0020*/ 	.byte	0x00, 0x00, 0x00, 0x00


//--------------------- .nv.info._Z10randomTestP10BoardPointP17curandStateXORWOW --------------------------
	.section	.nv.info._Z10randomTestP10BoardPointP17curandStateXORWOW,"",@"SHT_CUDA_INFO"
	.sectionflags	@""
	.align	4


	//----- nvinfo : EIATTR_CUDA_API_VERSION
	.align		4
        /*0000*/ 	.byte	0x04, 0x37
        /*0002*/ 	.short	(.L_22 - .L_21)
.L_21:
        /*0004*/ 	.word	0x00000082


	//----- nvinfo : EIATTR_KPARAM_INFO
	.align		4
.L_22:
        /*0008*/ 	.byte	0x04, 0x17
        /*000a*/ 	.short	(.L_24 - .L_23)
.L_23:
        /*000c*/ 	.word	0x00000000
        /*0010*/ 	.short	0x0001
        /*0012*/ 	.short	0x0008
        /*0014*/ 	.byte	0x00, 0xf5, 0x21, 0x00


	//----- nvinfo : EIATTR_KPARAM_INFO
	.align		4
.L_24:
        /*0018*/ 	.byte	0x04, 0x17
        /*001a*/ 	.short	(.L_26 - .L_25)
.L_25:
        /*001c*/ 	.word	0x00000000
        /*0020*/ 	.short	0x0000
        /*0022*/ 	.short	0x0000
        /*0024*/ 	.byte	0x00, 0xf5, 0x21, 0x00


	//----- nvinfo : EIATTR_SPARSE_MMA_MASK
	.align		4
.L_26:
        /*0028*/ 	.byte	0x03, 0x50
        /*002a*/ 	.short	0x0000


	//----- nvinfo : EIATTR_MAXREG_COUNT
	.align		4
        /*002c*/ 	.byte	0x03, 0x1b
        /*002e*/ 	.short	0x00ff


	//----- nvinfo : EIATTR_MERCURY_ISA_VERSION
	.align		4
        /*0030*/ 	.byte	0x03, 0x5f
        /*0032*/ 	.short	0x0101


	//----- nvinfo : EIATTR_VRC_CTA_INIT_COUNT
	.align		4
        /*0034*/ 	.byte	0x02, 0x4a
	.zero		1
	.zero		1


	//----- nvinfo : EIATTR_EXIT_INSTR_OFFSETS
	.align		4
        /*0038*/ 	.byte	0x04, 0x1c
        /*003a*/ 	.short	(.L_28 - .L_27)


	//   ....[0]....
.L_27:
        /*003c*/ 	.word	0x000002d0


	//----- nvinfo : EIATTR_CBANK_PARAM_SIZE
	.align		4
.L_28:
        /*0040*/ 	.byte	0x03, 0x19
        /*0042*/ 	.short	0x0010


	//----- nvinfo : EIATTR_PARAM_CBANK
	.align		4
        /*0044*/ 	.byte	0x04, 0x0a
        /*0046*/ 	.short	(.L_30 - .L_29)
	.align		4
.L_29:
        /*0048*/ 	.word	index@(.nv.constant0._Z10randomTestP10BoardPointP17curandStateXORWOW)
        /*004c*/ 	.short	0x0380
        /*004e*/ 	.short	0x0010


	//----- nvinfo : EIATTR_SW_WAR
	.align		4
.L_30:
        /*0050*/ 	.byte	0x04, 0x36
        /*0052*/ 	.short	(.L_32 - .L_31)
.L_31:
        /*0054*/ 	.word	0x00000008
.L_32:


//--------------------- .nv.info._Z10randomInitP17curandStateXORWOWl --------------------------
	.section	.nv.info._Z10randomInitP17curandStateXORWOWl,"",@"SHT_CUDA_INFO"
	.sectionflags	@""
	.align	4


	//----- nvinfo : EIATTR_CUDA_API_VERSION
	.align		4
        /*0000*/ 	.byte	0x04, 0x37
        /*0002*/ 	.short	(.L_34 - .L_33)
.L_33:
        /*0004*/ 	.word	0x00000082


	//----- nvinfo : EIATTR_KPARAM_INFO
	.align		4
.L_34:
        /*0008*/ 	.byte	0x04, 0x17
        /*000a*/ 	.short	(.L_36 - .L_35)
.L_35:
        /*000c*/ 	.word	0x00000000
        /*0010*/ 	.short	0x0001
        /*0012*/ 	.short	0x0008
        /*0014*/ 	.byte	0x00, 0xf0, 0x21, 0x00


	//----- nvinfo : EIATTR_KPARAM_INFO
	.align		4
.L_36:
        /*0018*/ 	.byte	0x04, 0x17
        /*001a*/ 	.short	(.L_38 - .L_37)
.L_37:
        /*001c*/ 	.word	0x00000000
        /*0020*/ 	.short	0x0000
        /*0022*/ 	.short	0x0000
        /*0024*/ 	.byte	0x00, 0xf5, 0x21, 0x00


	//----- nvinfo : EIATTR_SPARSE_MMA_MASK
	.align		4
.L_38:
        /*0028*/ 	.byte	0x03, 0x50
        /*002a*/ 	.short	0x0000


	//----- nvinfo : EIATTR_MAXREG_COUNT
	.align		4
        /*002c*/ 	.byte	0x03, 0x1b
        /*002e*/ 	.short	0x00ff


	//----- nvinfo : EIATTR_MERCURY_ISA_VERSION
	.align		4
        /*0030*/ 	.byte	0x03, 0x5f
        /*0032*/ 	.short	0x0101


	//----- nvinfo : EIATTR_VRC_CTA_INIT_COUNT
	.align		4
        /*0034*/ 	.byte	0x02, 0x4a
	.zero		1
	.zero		1


	//----- nvinfo : EIATTR_EXIT_INSTR_OFFSETS
	.align		4
        /*0038*/ 	.byte	0x04, 0x1c
        /*003a*/ 	.short	(.L_40 - .L_39)


	//   ....[0]....
.L_39:
        /*003c*/ 	.word	0x00000f90


	//----- nvinfo : EIATTR_CRS_STACK_SIZE
	.align		4
.L_40:
        /*0040*/ 	.byte	0x04, 0x1e
        /*0042*/ 	.short	(.L_42 - .L_41)
.L_41:
        /*0044*/ 	.word	0x00000000


	//----- nvinfo : EIATTR_CBANK_PARAM_SIZE
	.align		4
.L_42:
        /*0048*/ 	.byte	0x03, 0x19
        /*004a*/ 	.short	0x0010


	//----- nvinfo : EIATTR_PARAM_CBANK
	.align		4
        /*004c*/ 	.byte	0x04, 0x0a
        /*004e*/ 	.short	(.L_44 - .L_43)
	.align		4
.L_43:
        /*0050*/ 	.word	index@(.nv.constant0._Z10randomInitP17curandStateXORWOWl)
        /*0054*/ 	.short	0x0380
        /*0056*/ 	.short	0x0010


	//----- nvinfo : EIATTR_SW_WAR
	.align		4
.L_44:
        /*0058*/ 	.byte	0x04, 0x36
        /*005a*/ 	.short	(.L_46 - .L_45)
.L_45:
        /*005c*/ 	.word	0x00000008
.L_46:


//--------------------- .nv.callgraph             --------------------------
	.section	.nv.callgraph,"",@"SHT_CUDA_CALLGRAPH"
	.align	4
	.sectionentsize	8
	.align		4
        /*0000*/ 	.word	0x00000000
	.align		4
        /*0004*/ 	.word	0xffffffff
	.align		4
        /*0008*/ 	.word	0x00000000
	.align		4
        /*000c*/ 	.word	0xfffffffe
	.align		4
        /*0010*/ 	.word	0x00000000
	.align		4
        /*0014*/ 	.word	0xfffffffd
	.align		4
        /*0018*/ 	.word	0x00000000
	.align		4
        /*001c*/ 	.word	0xfffffffc


//--------------------- .nv.constant4             --------------------------
	.section	.nv.constant4,"a",@progbits
	.align	8
	.align		8
.nv.constant4:
        /*0000*/ 	.dword	precalc_xorwow_matrix
	.align		8
        /*0008*/ 	.dword	precalc_xorwow_offset_matrix
	.align		8
        /*0010*/ 	.dword	mrg32k3aM1
	.align		8
        /*0018*/ 	.dword	mrg32k3aM2
	.align		8
        /*0020*/ 	.dword	mrg32k3aM1SubSeq
	.align		8
        /*0028*/ 	.dword	mrg32k3aM2SubSeq
	.align		8
        /*0030*/ 	.dword	mrg32k3aM1Seq
	.align		8
        /*0038*/ 	.dword	mrg32k3aM2Seq


//--------------------- .nv.constant3             --------------------------
	.section	.nv.constant3,"a",@progbits
	.align	8
.nv.constant3:
	.type		__cr_lgamma_table,@object
	.size		__cr_lgamma_table,(.L_8 - __cr_lgamma_table)
__cr_lgamma_table:
        /*0000*/ 	.byte	0x00, 0x00, 0x00, 0x00, 0x00, 0x00, 0x00, 0x00, 0x00, 0x00, 0x00, 0x00, 0x00, 0x00, 0x00, 0x00
        /*0010*/ 	.byte	0xef, 0x39, 0xfa, 0xfe, 0x42, 0x2e, 0xe6, 0x3f, 0x02, 0x20, 0x2a, 0xfa, 0x0b, 0xab, 0xfc, 0x3f
        /*0020*/ 	.byte	0xf9, 0x2c, 0x92, 0x7c, 0xa7, 0x6c, 0x09, 0x40, 0xc9, 0x79, 0x44, 0x3c, 0x64, 0x26, 0x13, 0x40
        /*0030*/ 	.byte	0xca, 0x01, 0xcf, 0x3a, 0x27, 0x51, 0x1a, 0x40, 0x30, 0xcc, 0x2d, 0xf3, 0xe1, 0x0c, 0x21, 0x40
        /*0040*/ 	.byte	0x0d, 0xb7, 0xfc, 0x82, 0x8e, 0x35, 0x25, 0x40
.L_8:


//--------------------- .text._Z10randomTestP10BoardPointP17curandStateXORWOW --------------------------
	.section	.text._Z10randomTestP10BoardPointP17curandStateXORWOW,"ax",@progbits
	.align	128
        .global         _Z10randomTestP10BoardPointP17curandStateXORWOW
        .type           _Z10randomTestP10BoardPointP17curandStateXORWOW,@function
        .size           _Z10randomTestP10BoardPointP17curandStateXORWOW,(.L_x_10 - _Z10randomTestP10BoardPointP17curandStateXORWOW)
        .other          _Z10randomTestP10BoardPointP17curandStateXORWOW,@"STO_CUDA_ENTRY STV_DEFAULT"
_Z10randomTestP10BoardPointP17curandStateXORWOW:
.text._Z10randomTestP10BoardPointP17curandStateXORWOW:
[----:B------:R-:W-:Y:S01]  /*0000*/  LDC R1, c[0x0][0x37c] ;  /* 0x0000df00ff017b82 */ /* 0x000fe20000000800 */
[----:B------:R-:W0:Y:S07]  /*0010*/  S2R R0, SR_TID.Y ;  /* 0x0000000000007919 */ /* 0x000e2e0000002200 */
[----:B------:R-:W1:Y:S01]  /*0020*/  LDC.64 R2, c[0x0][0x388] ;  /* 0x0000e200ff027b82 */ /* 0x000e620000000a00 */
[----:B------:R-:W2:Y:S01]  /*0030*/  LDCU.64 UR4, c[0x0][0x358] ;  /* 0x00006b00ff0477ac */ /* 0x000ea20008000a00 */
[----:B------:R-:W0:Y:S02]  /*0040*/  S2R R5, SR_TID.X ;  /* 0x0000000000057919 */ /* 0x000e240000002100 */
[----:B0-----:R-:W-:-:S04]  /*0050*/  IMAD R0, R0, 0x15, R5 ;  /* 0x0000001500007824 */ /* 0x001fc800078e0205 */
[----:B-1----:R-:W-:-:S05]  /*0060*/  IMAD.WIDE.U32 R2, R0, 0x30, R2 ;  /* 0x0000003000027825 */ /* 0x002fca00078e0002 */
[----:B--2---:R-:W2:Y:S04]  /*0070*/  LDG.E.64 R8, desc[UR4][R2.64] ;  /* 0x0000000402087981 */ /* 0x004ea8000c1e1b00 */
[----:B------:R-:W3:Y:S04]  /*0080*/  LDG.E.64 R4, desc[UR4][R2.64+0x10] ;  /* 0x0000100402047981 */ /* 0x000ee8000c1e1b00 */
[----:B------:R-:W4:Y:S01]  /*0090*/  LDG.E.64 R6, desc[UR4][R2.64+0x8] ;  /* 0x0000080402067981 */ /* 0x000f22000c1e1b00 */
[----:B--2---:R-:W-:Y:S01]  /*00a0*/  SHF.R.U32.HI R10, RZ, 0x2, R9 ;  /* 0x00000002ff0a7819 */ /* 0x004fe20000011609 */
[----:B------:R-:W-:-:S03]  /*00b0*/  VIADD R8, R8, 0x587c5 ;  /* 0x000587c508087836 */ /* 0x000fc60000000000 */
[----:B------:R-:W-:Y:S01]  /*00c0*/  LOP3.LUT R10, R10, R9, RZ, 0x3c, !PT ;  /* 0x000000090a0a7212 */ /* 0x000fe200078e3cff */
[----:B---3--:R-:W-:Y:S02]  /*00d0*/  IMAD.SHL.U32 R9, R5, 0x10, RZ ;  /* 0x0000001005097824 */ /* 0x008fe400078e00ff */
[----:B------:R-:W-:Y:S01]  /*00e0*/  IMAD.MOV.U32 R15, RZ, RZ, R4 ;  /* 0x000000ffff0f7224 */ /* 0x000fe200078e0004 */
[----:B----4-:R-:W-:Y:S01]  /*00f0*/  MOV R14, R7 ;  /* 0x00000007000e7202 */ /* 0x010fe20000000f00 */
[----:B------:R-:W-:-:S04]  /*0100*/  IMAD.SHL.U32 R11, R10, 0x2, RZ ;  /* 0x000000020a0b7824 */ /* 0x000fc800078e00ff */
[----:B------:R-:W-:Y:S01]  /*0110*/  STG.E.64 desc[UR4][R2.64+0x8], R14 ;  /* 0x0000080e02007986 */ /* 0x000fe2000c101b04 */
[----:B------:R-:W-:-:S04]  /*0120*/  LOP3.LUT R10, R10, R11, R9, 0x96, !PT ;  /* 0x0000000b0a0a7212 */ /* 0x000fc800078e9609 */
[----:B------:R-:W-:-:S05]  /*0130*/  LOP3.LUT R11, R10, R5, RZ, 0x3c, !PT ;  /* 0x000000050a0b7212 */ /* 0x000fca00078e3cff */
[----:B------:R-:W-:-:S05]  /*0140*/  IMAD.IADD R9, R11, 0x1, R8 ;  /* 0x000000010b097824 */ /* 0x000fca00078e0208 */
[C---:B------:R-:W-:Y:S02]  /*0150*/  PRMT R10, R9.reuse, 0x7732, RZ ;  /* 0x00007732090a7816 */ /* 0x040fe400000000ff */
[----:B------:R-:W-:-:S03]  /*0160*/  PRMT R9, R9, 0x7632, R9 ;  /* 0x0000763209097816 */ /* 0x000fc60000000009 */
[----:B------:R-:W-:-:S05]  /*0170*/  IMAD R10, R10, 0x6b15, RZ ;  /* 0x00006b150a0a7824 */ /* 0x000fca00078e02ff */
[----:B------:R-:W-:-:S05]  /*0180*/  SHF.R.U32.HI R10, RZ, 0x10, R10 ;  /* 0x00000010ff0a7819 */ /* 0x000fca000001160a */
[----:B------:R-:W-:-:S05]  /*0190*/  IMAD.MOV R12, RZ, RZ, -R10 ;  /* 0x000000ffff0c7224 */ /* 0x000fca00078e0a0a */
[----:B------:R-:W-:-:S05]  /*01a0*/  PRMT R12, R12, 0x7710, RZ ;  /* 0x000077100c0c7816 */ /* 0x000fca00000000ff */
[----:B------:R-:W-:-:S05]  /*01b0*/  IMAD.IADD R12, R9, 0x1, R12 ;  /* 0x00000001090c7824 */ /* 0x000fca00078e020c */
[----:B------:R-:W-:-:S04]  /*01c0*/  LOP3.LUT R13, R12, 0xffff, RZ, 0xc0, !PT ;  /* 0x0000ffff0c0d7812 */ /* 0x000fc800078ec0ff */
[----:B------:R-:W-:Y:S02]  /*01d0*/  LEA.HI R10, R13, R10, RZ, 0x1f ;  /* 0x0000000a0d0a7211 */ /* 0x000fe400078ff8ff */
[----:B------:R-:W0:Y:S02]  /*01e0*/  LDC.64 R12, c[0x0][0x380] ;  /* 0x0000e000ff0c7b82 */ /* 0x000e240000000a00 */
[----:B------:R-:W-:-:S04]  /*01f0*/  LOP3.LUT R10, R10, 0xffff, RZ, 0xc0, !PT ;  /* 0x0000ffff0a0a7812 */ /* 0x000fc800078ec0ff */
[----:B------:R-:W-:-:S04]  /*0200*/  SHF.R.U32.HI R10, RZ, 0x8, R10 ;  /* 0x00000008ff0a7819 */ /* 0x000fc8000001160a */
[----:B------:R-:W-:-:S05]  /*0210*/  PRMT R10, R10, 0x9910, RZ ;  /* 0x000099100a0a7816 */ /* 0x000fca00000000ff */
[----:B------:R-:W-:-:S05]  /*0220*/  IMAD R10, R10, 0x169, RZ ;  /* 0x000001690a0a7824 */ /* 0x000fca00078e02ff */
[----:B------:R-:W-:-:S04]  /*0230*/  IADD3 R10, PT, PT, RZ, -R10, RZ ;  /* 0x8000000aff0a7210 */ /* 0x000fc80007ffe0ff */
[----:B------:R-:W-:Y:S01]  /*0240*/  PRMT R10, R10, 0x7710, RZ ;  /* 0x000077100a0a7816 */ /* 0x000fe200000000ff */
[----:B0-----:R-:W-:-:S04]  /*0250*/  IMAD.WIDE.U32 R12, R0, 0x10, R12 ;  /* 0x00000010000c7825 */ /* 0x001fc800078e000c */
[----:B------:R-:W-:Y:S02]  /*0260*/  IMAD.IADD R0, R9, 0x1, R10 ;  /* 0x0000000109007824 */ /* 0x000fe400078e020a */
[----:B------:R-:W-:Y:S02]  /*0270*/  IMAD.MOV.U32 R10, RZ, RZ, R5 ;  /* 0x000000ffff0a7224 */ /* 0x000fe400078e0005 */
[----:B------:R-:W-:Y:S01]  /*0280*/  IMAD.MOV.U32 R9, RZ, RZ, R6 ;  /* 0x000000ffff097224 */ /* 0x000fe200078e0006 */
[----:B------:R-:W-:Y:S02]  /*0290*/  LOP3.LUT R5, R0, 0xffff, RZ, 0xc0, !PT ;  /* 0x0000ffff00057812 */ /* 0x000fe400078ec0ff */
[----:B------:R-:W-:Y:S04]  /*02a0*/  STG.E.64 desc[UR4][R2.64+0x10], R10 ;  /* 0x0000100a02007986 */ /* 0x000fe8000c101b04 */
[----:B------:R-:W-:Y:S04]  /*02b0*/  STG.E.64 desc[UR4][R2.64], R8 ;  /* 0x0000000802007986 */ /* 0x000fe8000c101b04 */
[----:B------:R-:W-:Y:S01]  /*02c0*/  STG.E desc[UR4][R12.64], R5 ;  /* 0x000000050c007986 */ /* 0x000fe2000c101904 */
[----:B------:R-:W-:Y:S05]  /*02d0*/  EXIT ;  /* 0x000000000000794d */ /* 0x000fea0003800000 */
.L_x_0:
[----:B------:R-:W-:-:S00]  /*02e0*/  BRA `(.L_x_0) ;  /* 0xfffffffc00fc7947 */ /* 0x000fc0000383ffff */
[----:B------:R-:W-:-:S00]  /*02f0*/  NOP ;  /* 0x0000000000007918 */ /* 0x000fc00000000000 */
        /* <DEDUP_REMOVED lines=8> */
.L_x_10:


//--------------------- .text._Z10randomInitP17curandStateXORWOWl --------------------------
	.section	.text._Z10randomInitP17curandStateXORWOWl,"ax",@progbits
	.align	128
        .global         _Z10randomInitP17curandStateXORWOWl
        .type           _Z10randomInitP17curandStateXORWOWl,@function
        .size           _Z10randomInitP17curandStateXORWOWl,(.L_x_11 - _Z10randomInitP17curandStateXORWOWl)
        .other          _Z10randomInitP17curandStateXORWOWl,@"STO_CUDA_ENTRY STV_DEFAULT"
_Z10randomInitP17curandStateXORWOWl:
.text._Z10randomInitP17curandStateXORWOWl:
[----:B------:R-:W-:Y:S01]  /*0000*/  LDC R1, c[0x0][0x37c] ;  /* 0x0000df00ff017b82 */ /* 0x000fe20000000800 */
[----:B------:R-:W0:Y:S07]  /*0010*/  S2R R0, SR_TID.Y ;  /* 0x0000000000007919 */ /* 0x000e2e0000002200 */
[----:B------:R-:W1:Y:S01]  /*0020*/  LDC.64 R4, c[0x0][0x388] ;  /* 0x0000e200ff047b82 */ /* 0x000e620000000a00 */
[----:B------:R-:W2:Y:S01]  /*0030*/  LDCU.64 UR4, c[0x0][0x358] ;  /* 0x00006b00ff0477ac */ /* 0x000ea20008000a00 */
[----:B------:R-:W-:Y:S01]  /*0040*/  BSSY.RECONVERGENT B0, `(.L_x_1) ;  /* 0x00000ec000007945 */ /* 0x000fe20003800200 */
[----:B------:R-:W0:Y:S05]  /*0050*/  S2R R7, SR_TID.X ;  /* 0x0000000000077919 */ /* 0x000e2a0000002100 */
[----:B------:R-:W3:Y:S01]  /*0060*/  LDC.64 R2, c[0x0][0x380] ;  /* 0x0000e000ff027b82 */ /* 0x000ee20000000a00 */
[----:B-1----:R-:W-:-:S02]  /*0070*/  LOP3.LUT R4, R4, 0xaad26b49, RZ, 0x3c, !PT ;  /* 0xaad26b4904047812 */ /* 0x002fc400078e3cff */
[----:B------:R-:W-:-:S03]  /*0080*/  LOP3.LUT R5, R5, 0xf7dcefdd, RZ, 0x3c, !PT ;  /* 0xf7dcefdd05057812 */ /* 0x000fc600078e3cff */
[----:B------:R-:W-:Y:S02]  /*0090*/  IMAD R4, R4, 0x4182bed5, RZ ;  /* 0x4182bed504047824 */ /* 0x000fe400078e02ff */
[----:B------:R-:W-:Y:S02]  /*00a0*/  IMAD R5, R5, -0x658354e5, RZ ;  /* 0x9a7cab1b05057824 */ /* 0x000fe400078e02ff */
[C---:B------:R-:W-:Y:S01]  /*00b0*/  VIADD R11, R4.reuse, 0x583f19 ;  /* 0x00583f19040b7836 */ /* 0x040fe20000000000 */
[----:B------:R-:W-:Y:S01]  /*00c0*/  LOP3.LUT R8, R4, 0x159a55e5, RZ, 0x3c, !PT ;  /* 0x159a55e504087812 */ /* 0x000fe200078e3cff */
[----:B0-----:R-:W-:Y:S01]  /*00d0*/  IMAD R0, R0, 0x15, R7 ;  /* 0x0000001500007824 */ /* 0x001fe200078e0207 */
[C---:B------:R-:W-:Y:S01]  /*00e0*/  IADD3 R6, PT, PT, R4.reuse, 0x64f0c9, R5 ;  /* 0x0064f0c904067810 */ /* 0x040fe20007ffe005 */
[----:B------:R-:W-:Y:S01]  /*00f0*/  VIADD R7, R4, 0x75bcd15 ;  /* 0x075bcd1504077836 */ /* 0x000fe20000000000 */
[----:B------:R-:W-:Y:S01]  /*0100*/  LOP3.LUT R10, R5, 0x5491333, RZ, 0x3c, !PT ;  /* 0x05491333050a7812 */ /* 0x000fe200078e3cff */
[C---:B---3--:R-:W-:Y:S01]  /*0110*/  IMAD.WIDE.U32 R2, R0.reuse, 0x30, R2 ;  /* 0x0000003000027825 */ /* 0x048fe200078e0002 */
[----:B------:R-:W-:-:S03]  /*0120*/  ISETP.NE.AND P0, PT, R0, RZ, PT ;  /* 0x000000ff0000720c */ /* 0x000fc60003f05270 */
[----:B------:R-:W-:Y:S01]  /*0130*/  VIADD R9, R5, 0x1f123bb5 ;  /* 0x1f123bb505097836 */ /* 0x000fe20000000000 */
[----:B--2---:R0:W-:Y:S04]  /*0140*/  STG.E.64 desc[UR4][R2.64], R6 ;  /* 0x0000000602007986 */ /* 0x0041e8000c101b04 */
[----:B------:R0:W-:Y:S04]  /*0150*/  STG.E.64 desc[UR4][R2.64+0x8], R8 ;  /* 0x0000080802007986 */ /* 0x0001e8000c101b04 */
[----:B------:R0:W-:Y:S01]  /*0160*/  STG.E.64 desc[UR4][R2.64+0x10], R10 ;  /* 0x0000100a02007986 */ /* 0x0001e2000c101b04 */
[----:B------:R-:W-:Y:S05]  /*0170*/  @!P0 BRA `(.L_x_2) ;  /* 0x0000000c00608947 */ /* 0x000fea0003800000 */
[----:B0-----:R-:W-:-:S07]  /*0180*/  CS2R R10, SRZ ;  /* 0x00000000000a7805 */ /* 0x001fce000001ff00 */
.L_x_8:
[----:B0-----:R-:W-:Y:S01]  /*0190*/  LOP3.LUT R2, R0, 0x3, RZ, 0xc0, !PT ;  /* 0x0000000300027812 */ /* 0x001fe200078ec0ff */
[----:B------:R-:W-:Y:S03]  /*01a0*/  BSSY.RECONVERGENT B1, `(.L_x_3) ;  /* 0x00000cf000017945 */ /* 0x000fe60003800200 */
[----:B------:R-:W-:-:S04]  /*01b0*/  ISETP.NE.U32.AND P0, PT, R2, RZ, PT ;  /* 0x000000ff0200720c */ /* 0x000fc80003f05070 */
[----:B------:R-:W-:-:S13]  /*01c0*/  ISETP.NE.AND.EX P0, PT, RZ, RZ, PT, P0 ;  /* 0x000000ffff00720c */ /* 0x000fda0003f05300 */
[----:B------:R-:W-:Y:S05]  /*01d0*/  @!P0 BRA `(.L_x_4) ;  /* 0x0000000c002c8947 */ /* 0x000fea0003800000 */
[----:B------:R-:W0:Y:S01]  /*01e0*/  LDC.64 R6, c[0x4][RZ] ;  /* 0x01000000ff067b82 */ /* 0x000e220000000a00 */
[----:B------:R-:W-:Y:S02]  /*01f0*/  IMAD.MOV.U32 R12, RZ, RZ, RZ ;  /* 0x000000ffff0c7224 */ /* 0x000fe400078e00ff */
[----:B0-----:R-:W-:-:S07]  /*0200*/  IMAD.WIDE.U32 R6, R10, 0xc80, R6 ;  /* 0x00000c800a067825 */ /* 0x001fce00078e0006 */
.L_x_7:
[----:B0-----:R-:W-:Y:S01]  /*0210*/  IMAD.MOV.U32 R13, RZ, RZ, RZ ;  /* 0x000000ffff0d7224 */ /* 0x001fe200078e00ff */
[----:B------:R-:W-:Y:S01]  /*0220*/  CS2R R2, SRZ ;  /* 0x0000000000027805 */ /* 0x000fe2000001ff00 */
[----:B------:R-:W-:Y:S01]  /*0230*/  IMAD.MOV.U32 R15, RZ, RZ, RZ ;  /* 0x000000ffff0f7224 */ /* 0x000fe200078e00ff */
[----:B------:R-:W-:-:S07]  /*0240*/  CS2R R4, SRZ ;  /* 0x0000000000047805 */ /* 0x000fce000001ff00 */
.L_x_6:
[----:B------:R-:W0:Y:S01]  /*0250*/  S2R R14, SR_TID.Y ;  /* 0x00000000000e7919 */ /* 0x000e220000002200 */
[----:B------:R-:W1:Y:S01]  /*0260*/  LDC.64 R8, c[0x0][0x380] ;  /* 0x0000e000ff087b82 */ /* 0x000e620000000a00 */
[----:B------:R-:W0:Y:S02]  /*0270*/  S2R R17, SR_TID.X ;  /* 0x0000000000117919 */ /* 0x000e240000002100 */
[----:B0-----:R-:W-:-:S04]  /*0280*/  IMAD R17, R14, 0x15, R17 ;  /* 0x000000150e117824 */ /* 0x001fc800078e0211 */
[----:B-1----:R-:W-:-:S04]  /*0290*/  IMAD.WIDE.U32 R8, R17, 0x30, R8 ;  /* 0x0000003011087825 */ /* 0x002fc800078e0008 */
[----:B------:R-:W-:-:S05]  /*02a0*/  IMAD.WIDE.U32 R8, R15, 0x4, R8 ;  /* 0x000000040f087825 */ /* 0x000fca00078e0008 */
[----:B------:R0:W5:Y:S01]  /*02b0*/  LDG.E R16, desc[UR4][R8.64+0x4] ;  /* 0x0000040408107981 */ /* 0x000162000c1e1900 */
[----:B------:R-:W-:-:S07]  /*02c0*/  IMAD.MOV.U32 R17, RZ, RZ, RZ ;  /* 0x000000ffff117224 */ /* 0x000fce00078e00ff */
.L_x_5:
[----:B-----5:R-:W-:Y:S01]  /*02d0*/  SHF.R.U32.HI R24, RZ, R17, R16 ;  /* 0x00000011ff187219 */ /* 0x020fe20000011610 */
[----:B0-----:R-:W-:-:S03]  /*02e0*/  IMAD.SHL.U32 R8, R15, 0x20, RZ ;  /* 0x000000200f087824 */ /* 0x001fc600078e00ff */
[----:B------:R-:W-:Y:S01]  /*02f0*/  LOP3.LUT R9, R24, 0x1, RZ, 0xc0, !PT ;  /* 0x0000000118097812 */ /* 0x000fe200078ec0ff */
[----:B------:R-:W-:-:S03]  /*0300*/  IMAD.IADD R8, R8, 0x1, R17 ;  /* 0x0000000108087824 */ /* 0x000fc600078e0211 */
[----:B------:R-:W-:Y:S01]  /*0310*/  ISETP.NE.U32.AND P0, PT, R9, 0x1, PT ;  /* 0x000000010900780c */ /* 0x000fe20003f05070 */
[----:B------:R-:W-:-:S03]  /*0320*/  IMAD R9, R8, 0x5, RZ ;  /* 0x0000000508097824 */ /* 0x000fc600078e02ff */
[----:B------:R-:W-:Y:S01]  /*0330*/  R2P PR, R24, 0x7e ;  /* 0x0000007e18007804 */ /* 0x000fe20000000000 */
[----:B------:R-:W-:-:S08]  /*0340*/  IMAD.WIDE.U32 R8, R9, 0x4, R6 ;  /* 0x0000000409087825 */ /* 0x000fd000078e0006 */
[----:B------:R-:W2:Y:S04]  /*0350*/  @!P0 LDG.E R18, desc[UR4][R8.64] ;  /* 0x0000000408128981 */ /* 0x000ea8000c1e1900 */
[----:B------:R-:W3:Y:S04]  /*0360*/  @P1 LDG.E R22, desc[UR4][R8.64+0x14] ;  /* 0x0000140408161981 */ /* 0x000ee8000c1e1900 */
[----:B------:R-:W4:Y:S04]  /*0370*/  @!P0 LDG.E R20, desc[UR4][R8.64+0x10] ;  /* 0x0000100408148981 */ /* 0x000f28000c1e1900 */
[----:B------:R-:W4:Y:S04]  /*0380*/  @P2 LDG.E R28, desc[UR4][R8.64+0x28] ;  /* 0x00002804081c2981 */ /* 0x000f28000c1e1900 */
[----:B------:R-:W4:Y:S04]  /*0390*/  @P1 LDG.E R26, desc[UR4][R8.64+0x24] ;  /* 0x00002404081a1981 */ /* 0x000f28000c1e1900 */
[----:B------:R-:W4:Y:S04]  /*03a0*/  @P3 LDG.E R21, desc[UR4][R8.64+0x3c] ;  /* 0x00003c0408153981 */ /* 0x000f28000c1e1900 */
[----:B------:R-:W4:Y:S04]  /*03b0*/  @P2 LDG.E R19, desc[UR4][R8.64+0x38] ;  /* 0x0000380408132981 */ /* 0x000f28000c1e1900 */
[----:B------:R-:W4:Y:S04]  /*03c0*/  @P4 LDG.E R23, desc[UR4][R8.64+0x50] ;  /* 0x0000500408174981 */ /* 0x000f28000c1e1900 */
[----:B------:R-:W4:Y:S01]  /*03d0*/  @P1 LDG.E R25, desc[UR4][R8.64+0x20] ;  /* 0x0000200408191981 */ /* 0x000f22000c1e1900 */
[----:B--2---:R-:W-:-:S03]  /*03e0*/  @!P0 LOP3.LUT R13, R13, R18, RZ, 0x3c, !PT ;  /* 0x000000120d0d8212 */ /* 0x004fc600078e3cff */
[----:B------:R-:W2:Y:S01]  /*03f0*/  @!P0 LDG.E R18, desc[UR4][R8.64+0x8] ;  /* 0x0000080408128981 */ /* 0x000ea2000c1e1900 */
[----:B---3--:R-:W-:-:S03]  /*0400*/  @P1 LOP3.LUT R13, R13, R22, RZ, 0x3c, !PT ;  /* 0x000000160d0d1212 */ /* 0x008fc600078e3cff */
[----:B------:R-:W3:Y:S01]  /*0410*/  @P3 LDG.E R22, desc[UR4][R8.64+0x4c] ;  /* 0x00004c0408163981 */ /* 0x000ee2000c1e1900 */
[----:B----4-:R-:W-:-:S03]  /*0420*/  @!P0 LOP3.LUT R3, R3, R20, RZ, 0x3c, !PT ;  /* 0x0000001403038212 */ /* 0x010fc600078e3cff */
[----:B------:R-:W4:Y:S01]  /*0430*/  @P1 LDG.E R20, desc[UR4][R8.64+0x1c] ;  /* 0x00001c0408141981 */ /* 0x000f22000c1e1900 */
[----:B------:R-:W-:Y:S02]  /*0440*/  @P2 LOP3.LUT R13, R13, R28, RZ, 0x3c, !PT ;  /* 0x0000001c0d0d2212 */ /* 0x000fe400078e3cff */
[----:B------:R-:W-:Y:S02]  /*0450*/  @P1 LOP3.LUT R3, R3, R26, RZ, 0x3c, !PT ;  /* 0x0000001a03031212 */ /* 0x000fe400078e3cff */
[----:B------:R-:W4:Y:S01]  /*0460*/  @P5 LDG.E R26, desc[UR4][R8.64+0x64] ;  /* 0x00006404081a5981 */ /* 0x000f22000c1e1900 */
[----:B------:R-:W-:-:S03]  /*0470*/  @P3 LOP3.LUT R13, R13, R21, RZ, 0x3c, !PT ;  /* 0x000000150d0d3212 */ /* 0x000fc600078e3cff */
[----:B------:R-:W4:Y:S01]  /*0480*/  @!P0 LDG.E R21, desc[UR4][R8.64+0xc] ;  /* 0x00000c0408158981 */ /* 0x000f22000c1e1900 */
[----:B------:R-:W-:-:S03]  /*0490*/  @P2 LOP3.LUT R3, R3, R19, RZ, 0x3c, !PT ;  /* 0x0000001303032212 */ /* 0x000fc600078e3cff */
[----:B------:R-:W4:Y:S01]  /*04a0*/  @!P0 LDG.E R19, desc[UR4][R8.64+0x4] ;  /* 0x0000040408138981 */ /* 0x000f22000c1e1900 */
[----:B------:R-:W-:-:S03]  /*04b0*/  @P4 LOP3.LUT R13, R13, R23, RZ, 0x3c, !PT ;  /* 0x000000170d0d4212 */ /* 0x000fc600078e3cff */
[----:B------:R-:W4:Y:S01]  /*04c0*/  @P1 LDG.E R23, desc[UR4][R8.64+0x18] ;  /* 0x0000180408171981 */ /* 0x000f22000c1e1900 */
[----:B--2---:R-:W-:-:S03]  /*04d0*/  @!P0 LOP3.LUT R5, R5, R18, RZ, 0x3c, !PT ;  /* 0x0000001205058212 */ /* 0x004fc600078e3cff */
[----:B------:R-:W2:Y:S01]  /*04e0*/  @P2 LDG.E R18, desc[UR4][R8.64+0x30] ;  /* 0x0000300408122981 */ /* 0x000ea2000c1e1900 */
[----:B---3--:R-:W-:-:S03]  /*04f0*/  @P3 LOP3.LUT R3, R3, R22, RZ, 0x3c, !PT ;  /* 0x0000001603033212 */ /* 0x008fc600078e3cff */
[----:B------:R-:W3:Y:S01]  /*0500*/  @P4 LDG.E R22, desc[UR4][R8.64+0x60] ;  /* 0x0000600408164981 */ /* 0x000ee2000c1e1900 */
[----:B----4-:R-:W-:-:S03]  /*0510*/  @P1 LOP3.LUT R5, R5, R20, RZ, 0x3c, !PT ;  /* 0x0000001405051212 */ /* 0x010fc600078e3cff */
[----:B------:R-:W4:Y:S01]  /*0520*/  @P3 LDG.E R20, desc[UR4][R8.64+0x44] ;  /* 0x0000440408143981 */ /* 0x000f22000c1e1900 */
[----:B------:R-:W-:-:S03]  /*0530*/  @P5 LOP3.LUT R13, R13, R26, RZ, 0x3c, !PT ;  /* 0x0000001a0d0d5212 */ /* 0x000fc600078e3cff */
[----:B------:R-:W4:Y:S01]  /*0540*/  @P6 LDG.E R26, desc[UR4][R8.64+0x78] ;  /* 0x00007804081a6981 */ /* 0x000f22000c1e1900 */
[----:B------:R-:W-:-:S03]  /*0550*/  @!P0 LOP3.LUT R2, R2, R21, RZ, 0x3c, !PT ;  /* 0x0000001502028212 */ /* 0x000fc600078e3cff */
[----:B------:R-:W4:Y:S01]  /*0560*/  @P2 LDG.E R21, desc[UR4][R8.64+0x34] ;  /* 0x0000340408152981 */ /* 0x000f22000c1e1900 */
[----:B------:R-:W-:-:S03]  /*0570*/  @!P0 LOP3.LUT R4, R4, R19, RZ, 0x3c, !PT ;  /* 0x0000001304048212 */ /* 0x000fc600078e3cff */
[----:B------:R-:W4:Y:S01]  /*0580*/  @P2 LDG.E R19, desc[UR4][R8.64+0x2c] ;  /* 0x00002c0408132981 */ /* 0x000f22000c1e1900 */
[----:B------:R-:W-:Y:S02]  /*0590*/  @P1 LOP3.LUT R2, R2, R25, RZ, 0x3c, !PT ;  /* 0x0000001902021212 */ /* 0x000fe400078e3cff */
[----:B------:R-:W-:Y:S01]  /*05a0*/  @P1 LOP3.LUT R4, R4, R23, RZ, 0x3c, !PT ;  /* 0x0000001704041212 */ /* 0x000fe200078e3cff */
[----:B------:R-:W4:Y:S04]  /*05b0*/  @P3 LDG.E R25, desc[UR4][R8.64+0x48] ;  /* 0x0000480408193981 */ /* 0x000f28000c1e1900 */
[----:B------:R-:W4:Y:S01]  /*05c0*/  @P3 LDG.E R23, desc[UR4][R8.64+0x40] ;  /* 0x0000400408173981 */ /* 0x000f22000c1e1900 */
[----:B------:R-:W-:Y:S02]  /*05d0*/  LOP3.LUT P0, RZ, R24, 0x80, RZ, 0xc0, !PT ;  /* 0x0000008018ff7812 */ /* 0x000fe4000780c0ff */
[----:B--2---:R-:W-:-:S02]  /*05e0*/  @P2 LOP3.LUT R5, R5, R18, RZ, 0x3c, !PT ;  /* 0x0000001205052212 */ /* 0x004fc400078e3cff */
[----:B------:R-:W2:Y:S01]  /*05f0*/  @P4 LDG.E R18, desc[UR4][R8.64+0x58] ;  /* 0x0000580408124981 */ /* 0x000ea2000c1e1900 */
[----:B---3--:R-:W-:-:S03]  /*0600*/  @P4 LOP3.LUT R3, R3, R22, RZ, 0x3c, !PT ;  /* 0x0000001603034212 */ /* 0x008fc600078e3cff */
[----:B------:R-:W3:Y:S01]  /*0610*/  @P5 LDG.E R22, desc[UR4][R8.64+0x74] ;  /* 0x0000740408165981 */ /* 0x000ee2000c1e1900 */
[----:B----4-:R-:W-:-:S03]  /*0620*/  @P3 LOP3.LUT R5, R5, R20, RZ, 0x3c, !PT ;  /* 0x0000001405053212 */ /* 0x010fc600078e3cff */
[----:B------:R-:W4:Y:S01]  /*0630*/  @P5 LDG.E R20, desc[UR4][R8.64+0x6c] ;  /* 0x00006c0408145981 */ /* 0x000f22000c1e1900 */
[----:B------:R-:W-:-:S03]  /*0640*/  @P6 LOP3.LUT R13, R13, R26, RZ, 0x3c, !PT ;  /* 0x0000001a0d0d6212 */ /* 0x000fc600078e3cff */
        /* <DEDUP_REMOVED lines=9> */
[----:B--2---:R-:W-:-:S03]  /*06e0*/  @P4 LOP3.LUT R5, R5, R18, RZ, 0x3c, !PT ;  /* 0x0000001205054212 */ /* 0x004fc600078e3cff */
        /* <DEDUP_REMOVED lines=15> */
[----:B--2---:R-:W-:-:S04]  /*07e0*/  @P6 LOP3.LUT R5, R5, R18, RZ, 0x3c, !PT ;  /* 0x0000001205056212 */ /* 0x004fc800078e3cff */
[----:B---3--:R-:W-:Y:S02]  /*07f0*/  @P0 LOP3.LUT R5, R5, R22, RZ, 0x3c, !PT ;  /* 0x0000001605050212 */ /* 0x008fe400078e3cff */
[----:B----4-:R-:W-:-:S04]  /*0800*/  @P6 LOP3.LUT R3, R3, R20, RZ, 0x3c, !PT ;  /* 0x0000001403036212 */ /* 0x010fc800078e3cff */
[----:B------:R-:W-:Y:S02]  /*0810*/  @P0 LOP3.LUT R3, R3, R26, RZ, 0x3c, !PT ;  /* 0x0000001a03030212 */ /* 0x000fe400078e3cff */
[----:B------:R-:W-:Y:S02]  /*0820*/  @P6 LOP3.LUT R2, R2, R21, RZ, 0x3c, !PT ;  /* 0x0000001502026212 */ /* 0x000fe400078e3cff */
[----:B------:R-:W-:Y:S02]  /*0830*/  @P6 LOP3.LUT R4, R4, R19, RZ, 0x3c, !PT ;  /* 0x0000001304046212 */ /* 0x000fe400078e3cff */
[----:B------:R-:W-:Y:S02]  /*0840*/  @P0 LOP3.LUT R2, R2, R25, RZ, 0x3c, !PT ;  /* 0x0000001902020212 */ /* 0x000fe400078e3cff */
[----:B------:R-:W-:Y:S02]  /*0850*/  @P0 LOP3.LUT R4, R4, R23, RZ, 0x3c, !PT ;  /* 0x0000001704040212 */ /* 0x000fe400078e3cff */
[----:B------:R-:W-:-:S13]  /*0860*/  R2P PR, R24.B1, 0x7f ;  /* 0x0000007f18007804 */ /* 0x000fda0000001000 */
[----:B------:R-:W2:Y:S04]  /*0870*/  @P0 LDG.E R18, desc[UR4][R8.64+0xa0] ;  /* 0x0000a00408120981 */ /* 0x000ea8000c1e1900 */
[----:B------:R-:W3:Y:S04]  /*0880*/  @P1 LDG.E R20, desc[UR4][R8.64+0xb4] ;  /* 0x0000b40408141981 */ /* 0x000ee8000c1e1900 */
[----:B------:R-:W4:Y:S04]  /*0890*/  @P2 LDG.E R26, desc[UR4][R8.64+0xc8] ;  /* 0x0000c804081a2981 */ /* 0x000f28000c1e1900 */
[----:B------:R-:W4:Y:S04]  /*08a0*/  @P3 LDG.E R28, desc[UR4][R8.64+0xdc] ;  /* 0x0000dc04081c3981 */ /* 0x000f28000c1e1900 */
[----:B------:R-:W4:Y:S04]  /*08b0*/  @P0 LDG.E R19, desc[UR4][R8.64+0xa4] ;  /* 0x0000a40408130981 */ /* 0x000f28000c1e1900 */
[----:B------:R-:W4:Y:S04]  /*08c0*/  @P0 LDG.E R22, desc[UR4][R8.64+0xb0] ;  /* 0x0000b00408160981 */ /* 0x000f28000c1e1900 */
[----:B------:R-:W4:Y:S04]  /*08d0*/  @P4 LDG.E R25, desc[UR4][R8.64+0xf0] ;  /* 0x0000f00408194981 */ /* 0x000f28000c1e1900 */
[----:B------:R-:W4:Y:S04]  /*08e0*/  @P0 LDG.E R21, desc[UR4][R8.64+0xac] ;  /* 0x0000ac0408150981 */ /* 0x000f28000c1e1900 */
[----:B------:R-:W4:Y:S01]  /*08f0*/  @P1 LDG.E R23, desc[UR4][R8.64+0xb8] ;  /* 0x0000b80408171981 */ /* 0x000f22000c1e1900 */
[----:B--2---:R-:W-:-:S03]  /*0900*/  @P0 LOP3.LUT R13, R13, R18, RZ, 0x3c, !PT ;  /* 0x000000120d0d0212 */ /* 0x004fc600078e3cff */
[----:B------:R-:W2:Y:S01]  /*0910*/  @P1 LDG.E R18, desc[UR4][R8.64+0xbc] ;  /* 0x0000bc0408121981 */ /* 0x000ea2000c1e1900 */
[----:B---3--:R-:W-:-:S03]  /*0920*/  @P1 LOP3.LUT R13, R13, R20, RZ, 0x3c, !PT ;  /* 0x000000140d0d1212 */ /* 0x008fc600078e3cff */
[----:B------:R-:W3:Y:S01]  /*0930*/  @P0 LDG.E R20, desc[UR4][R8.64+0xa8] ;  /* 0x0000a80408140981 */ /* 0x000ee2000c1e1900 */
[----:B----4-:R-:W-:-:S03]  /*0940*/  @P2 LOP3.LUT R13, R13, R26, RZ, 0x3c, !PT ;  /* 0x0000001a0d0d2212 */ /* 0x010fc600078e3cff */
[----:B------:R-:W4:Y:S01]  /*0950*/  @P5 LDG.E R26, desc[UR4][R8.64+0x104] ;  /* 0x00010404081a5981 */ /* 0x000f22000c1e1900 */
[----:B------:R-:W-:Y:S02]  /*0960*/  @P3 LOP3.LUT R13, R13, R28, RZ, 0x3c, !PT ;  /* 0x0000001c0d0d3212 */ /* 0x000fe400078e3cff */
[----:B------:R-:W-:Y:S02]  /*0970*/  @P0 LOP3.LUT R4, R4, R19, RZ, 0x3c, !PT ;  /* 0x0000001304040212 */ /* 0x000fe400078e3cff */
        /* <DEDUP_REMOVED lines=9> */
[----:B---3--:R-:W-:-:S03]  /*0a10*/  @P0 LOP3.LUT R5, R5, R20, RZ, 0x3c, !PT ;  /* 0x0000001405050212 */ /* 0x008fc600078e3cff */
[----:B------:R-:W3:Y:S01]  /*0a20*/  @P1 LDG.E R20, desc[UR4][R8.64+0xc4] ;  /* 0x0000c40408141981 */ /* 0x000ee2000c1e1900 */
[----:B--2---:R-:W-:-:S03]  /*0a30*/  @P1 LOP3.LUT R5, R5, R18, RZ, 0x3c, !PT ;  /* 0x0000001205051212 */ /* 0x004fc600078e3cff */
[----:B------:R-:W2:Y:S01]  /*0a40*/  @P3 LDG.E R18, desc[UR4][R8.64+0xe4] ;  /* 0x0000e40408123981 */ /* 0x000ea2000c1e1900 */
[----:B------:R-:W-:Y:S02]  /*0a50*/  LOP3.LUT P0, RZ, R24, 0x8000, RZ, 0xc0, !PT ;  /* 0x0000800018ff7812 */ /* 0x000fe4000780c0ff */
[----:B----4-:R-:W-:Y:S01]  /*0a60*/  @P5 LOP3.LUT R13, R13, R26, RZ, 0x3c, !PT ;  /* 0x0000001a0d0d5212 */ /* 0x010fe200078e3cff */
[----:B------:R-:W4:Y:S04]  /*0a70*/  @P2 LDG.E R24, desc[UR4][R8.64+0xd8] ;  /* 0x0000d80408182981 */ /* 0x000f28000c1e1900 */
[----:B------:R-:W4:Y:S01]  /*0a80*/  @P6 LDG.E R26, desc[UR4][R8.64+0x118] ;  /* 0x00011804081a6981 */ /* 0x000f22000c1e1900 */
[----:B------:R-:W-:Y:S02]  /*0a90*/  @P1 LOP3.LUT R2, R2, R19, RZ, 0x3c, !PT ;  /* 0x0000001302021212 */ /* 0x000fe400078e3cff */
[----:B------:R-:W-:Y:S01]  /*0aa0*/  @P2 LOP3.LUT R5, R5, R22, RZ, 0x3c, !PT ;  /* 0x0000001605052212 */ /* 0x000fe200078e3cff */
[----:B------:R-:W4:Y:S04]  /*0ab0*/  @P3 LDG.E R19, desc[UR4][R8.64+0xe8] ;  /* 0x0000e80408133981 */ /* 0x000f28000c1e1900 */
[----:B------:R-:W4:Y:S01]  /*0ac0*/  @P4 LDG.E R22, desc[UR4][R8.64+0xf8] ;  /* 0x0000f80408164981 */ /* 0x000f22000c1e1900 */
[----:B------:R-:W-:-:S03]  /*0ad0*/  @P2 LOP3.LUT R4, R4, R21, RZ, 0x3c, !PT ;  /* 0x0000001504042212 */ /* 0x000fc600078e3cff */
[----:B------:R-:W4:Y:S01]  /*0ae0*/  @P4 LDG.E R21, desc[UR4][R8.64+0xf4] ;  /* 0x0000f40408154981 */ /* 0x000f22000c1e1900 */
[----:B------:R-:W-:-:S03]  /*0af0*/  @P2 LOP3.LUT R2, R2, R23, RZ, 0x3c, !PT ;  /* 0x0000001702022212 */ /* 0x000fc600078e3cff */
[----:B------:R-:W4:Y:S01]  /*0b00*/  @P4 LDG.E R23, desc[UR4][R8.64+0xfc] ;  /* 0x0000fc0408174981 */ /* 0x000f22000c1e1900 */
[----:B------:R-:W-:-:S03]  /*0b10*/  @P3 LOP3.LUT R4, R4, R25, RZ, 0x3c, !PT ;  /* 0x0000001904043212 */ /* 0x000fc600078e3cff */
[----:B------:R-:W4:Y:S04]  /*0b20*/  @P5 LDG.E R25, desc[UR4][R8.64+0x108] ;  /* 0x0001080408195981 */ /* 0x000f28000c1e1900 */
[----:B------:R-:W4:Y:S01]  /*0b30*/  @P0 LDG.E R27, desc[UR4][R8.64+0x138] ;  /* 0x00013804081b0981 */ /* 0x000f22000c1e1900 */
[----:B---3--:R-:W-:-:S03]  /*0b40*/  @P1 LOP3.LUT R3, R3, R20, RZ, 0x3c, !PT ;  /* 0x0000001403031212 */ /* 0x008fc600078e3cff */
[----:B------:R-:W3:Y:S01]  /*0b50*/  @P3 LDG.E R20, desc[UR4][R8.64+0xec] ;  /* 0x0000ec0408143981 */ /* 0x000ee2000c1e1900 */
[----:B--2---:R-:W-:-:S03]  /*0b60*/  @P3 LOP3.LUT R5, R5, R18, RZ, 0x3c, !PT ;  /* 0x0000001205053212 */ /* 0x004fc600078e3cff */
[----:B------:R-:W2:Y:S01]  /*0b70*/  @P5 LDG.E R18, desc[UR4][R8.64+0x10c] ;  /* 0x00010c0408125981 */ /* 0x000ea2000c1e1900 */
        /* <DEDUP_REMOVED lines=22> */
[----:B------:R-:W-:-:S05]  /*0ce0*/  VIADD R17, R17, 0x10 ;  /* 0x0000001011117836 */ /* 0x000fca0000000000 */
[----:B------:R-:W-:Y:S02]  /*0cf0*/  ISETP.NE.AND P1, PT, R17, 0x20, PT ;  /* 0x000000201100780c */ /* 0x000fe40003f25270 */
[----:B------:R-:W-:Y:S02]  /*0d00*/  @P5 LOP3.LUT R2, R2, R19, RZ, 0x3c, !PT ;  /* 0x0000001302025212 */ /* 0x000fe400078e3cff */
[----:B------:R-:W-:Y:S02]  /*0d10*/  @P6 LOP3.LUT R4, R4, R21, RZ, 0x3c, !PT ;  /* 0x0000001504046212 */ /* 0x000fe400078e3cff */
[----:B------:R-:W-:Y:S02]  /*0d20*/  @P6 LOP3.LUT R5, R5, R22, RZ, 0x3c, !PT ;  /* 0x0000001605056212 */ /* 0x000fe400078e3cff */
[----:B------:R-:W-:Y:S02]  /*0d30*/  @P6 LOP3.LUT R2, R2, R23, RZ, 0x3c, !PT ;  /* 0x0000001702026212 */ /* 0x000fe400078e3cff */
[----:B------:R-:W-:-:S02]  /*0d40*/  @P0 LOP3.LUT R4, R4, R25, RZ, 0x3c, !PT ;  /* 0x0000001904040212 */ /* 0x000fc400078e3cff */
[----:B------:R-:W-:Y:S02]  /*0d50*/  @P0 LOP3.LUT R2, R2, R27, RZ, 0x3c, !PT ;  /* 0x0000001b02020212 */ /* 0x000fe400078e3cff */
[----:B---3--:R-:W-:-:S04]  /*0d60*/  @P5 LOP3.LUT R3, R3, R20, RZ, 0x3c, !PT ;  /* 0x0000001403035212 */ /* 0x008fc800078e3cff */
[----:B--2---:R-:W-:Y:S02]  /*0d70*/  @P6 LOP3.LUT R3, R3, R18, RZ, 0x3c, !PT ;  /* 0x0000001203036212 */ /* 0x004fe400078e3cff */
[----:B----4-:R-:W-:Y:S02]  /*0d80*/  @P0 LOP3.LUT R5, R5, R24, RZ, 0x3c, !PT ;  /* 0x0000001805050212 */ /* 0x010fe400078e3cff */
[----:B------:R-:W-:Y:S01]  /*0d90*/  @P0 LOP3.LUT R3, R3, R26, RZ, 0x3c, !PT ;  /* 0x0000001a03030212 */ /* 0x000fe200078e3cff */
[----:B------:R-:W-:Y:S06]  /*0da0*/  @P1 BRA `(.L_x_5) ;  /* 0xfffffff400481947 */ /* 0x000fec000383ffff */
[----:B------:R-:W-:-:S05]  /*0db0*/  VIADD R15, R15, 0x1 ;  /* 0x000000010f0f7836 */ /* 0x000fca0000000000 */
[----:B------:R-:W-:-:S13]  /*0dc0*/  ISETP.NE.AND P0, PT, R15, 0x5, PT ;  /* 0x000000050f00780c */ /* 0x000fda0003f05270 */
[----:B------:R-:W-:Y:S05]  /*0dd0*/  @P0 BRA `(.L_x_6) ;  /* 0xfffffff4001c0947 */ /* 0x000fea000383ffff */
[----:B------:R-:W0:Y:S01]  /*0de0*/  S2R R15, SR_TID.X ;  /* 0x00000000000f7919 */ /* 0x000e220000002100 */
[----:B------:R-:W1:Y:S01]  /*0df0*/  LDC.64 R8, c[0x0][0x380] ;  /* 0x0000e000ff087b82 */ /* 0x000e620000000a00 */
[----:B------:R-:W-:Y:S02]  /*0e00*/  VIADD R12, R12, 0x1 ;  /* 0x000000010c0c7836 */ /* 0x000fe40000000000 */
[----:B0-----:R-:W-:-:S04]  /*0e10*/  IMAD R15, R14, 0x15, R15 ;  /* 0x000000150e0f7824 */ /* 0x001fc800078e020f */
[----:B-1----:R-:W-:Y:S01]  /*0e20*/  IMAD.WIDE.U32 R8, R15, 0x30, R8 ;  /* 0x000000300f087825 */ /* 0x002fe200078e0008 */
[----:B------:R-:W-:-:S04]  /*0e30*/  LOP3.LUT R15, R0, 0x3, RZ, 0xc0, !PT ;  /* 0x00000003000f7812 */ /* 0x000fc800078ec0ff */
[----:B------:R0:W-:Y:S01]  /*0e40*/  STG.E.64 desc[UR4][R8.64+0x8], R4 ;  /* 0x0000080408007986 */ /* 0x0001e2000c101b04 */
[----:B------:R-:W-:-:S03]  /*0e50*/  ISETP.GE.U32.AND P0, PT, R12, R15, PT ;  /* 0x0000000f0c00720c */ /* 0x000fc60003f06070 */
[----:B------:R0:W-:Y:S04]  /*0e60*/  STG.E.64 desc[UR4][R8.64+0x10], R2 ;  /* 0x0000100208007986 */ /* 0x0001e8000c101b04 */
[----:B------:R0:W-:Y:S06]  /*0e70*/  STG.E desc[UR4][R8.64+0x4], R13 ;  /* 0x0000040d08007986 */ /* 0x0001ec000c101904 */
[----:B------:R-:W-:Y:S05]  /*0e80*/  @!P0 BRA `(.L_x_7) ;  /* 0xfffffff000e08947 */ /* 0x000fea000383ffff */
.L_x_4:
[----:B------:R-:W-:Y:S05]  /*0e90*/  BSYNC.RECONVERGENT B1 ;  /* 0x0000000000017941 */ /* 0x000fea0003800200 */
.L_x_3:
[----:B------:R-:W-:Y:S01]  /*0ea0*/  ISETP.GT.U32.AND P0, PT, R0, 0x3, PT ;  /* 0x000000030000780c */ /* 0x000fe20003f04070 */
[----:B------:R-:W-:Y:S01]  /*0eb0*/  VIADD R10, R10, 0x1 ;  /* 0x000000010a0a7836 */ /* 0x000fe20000000000 */
[--C-:B------:R-:W-:Y:S02]  /*0ec0*/  SHF.R.U64 R0, R0, 0x2, R11.reuse ;  /* 0x0000000200007819 */ /* 0x100fe4000000120b */
[----:B------:R-:W-:Y:S02]  /*0ed0*/  ISETP.GT.U32.AND.EX P0, PT, R11, RZ, PT, P0 ;  /* 0x000000ff0b00720c */ /* 0x000fe40003f04100 */
[----:B------:R-:W-:-:S11]  /*0ee0*/  SHF.R.U32.HI R11, RZ, 0x2, R11 ;  /* 0x00000002ff0b7819 */ /* 0x000fd6000001160b */
[----:B------:R-:W-:Y:S05]  /*0ef0*/  @P0 BRA `(.L_x_8) ;  /* 0xfffffff000a40947 */ /* 0x000fea000383ffff */
.L_x_2:
[----:B------:R-:W-:Y:S05]  /*0f00*/  BSYNC.RECONVERGENT B0 ;  /* 0x0000000000007941 */ /* 0x000fea0003800200 */
.L_x_1:
[----:B------:R-:W1:Y:S01]  /*0f10*/  S2R R0, SR_TID.Y ;  /* 0x0000000000007919 */ /* 0x000e620000002200 */
[----:B0-----:R-:W0:Y:S01]  /*0f20*/  LDC.64 R2, c[0x0][0x380] ;  /* 0x0000e000ff027b82 */ /* 0x001e220000000a00 */
[----:B------:R-:W1:Y:S02]  /*0f30*/  S2R R5, SR_TID.X ;  /* 0x0000000000057919 */ /* 0x000e640000002100 */
[----:B-1----:R-:W-:-:S04]  /*0f40*/  IMAD R5, R0, 0x15, R5 ;  /* 0x0000001500057824 */ /* 0x002fc800078e0205 */
[----:B0-----:R-:W-:-:S05]  /*0f50*/  IMAD.WIDE.U32 R2, R5, 0x30, R2 ;  /* 0x0000003005027825 */ /* 0x001fca00078e0002 */
[----:B------:R-:W-:Y:S04]  /*0f60*/  STG.E.64 desc[UR4][R2.64+0x18], RZ ;  /* 0x000018ff02007986 */ /* 0x000fe8000c101b04 */
[----:B------:R-:W-:Y:S04]  /*0f70*/  STG.E desc[UR4][R2.64+0x20], RZ ;  /* 0x000020ff02007986 */ /* 0x000fe8000c101904 */
[----:B------:R-:W-:Y:S01]  /*0f80*/  STG.E.64 desc[UR4][R2.64+0x28], RZ ;  /* 0x000028ff02007986 */ /* 0x000fe2000c101b04 */
[----:B------:R-:W-:Y:S05]  /*0f90*/  EXIT ;  /* 0x000000000000794d */ /* 0x000fea0003800000 */
.L_x_9:
        /* <DEDUP_REMOVED lines=14> */
.L_x_11:


//--------------------- .nv.global.init           --------------------------
	.section	.nv.global.init,"aw",@progbits
	.align	4
.nv.global.init:
	.type		mrg32k3aM1SubSeq,@object
	.size		mrg32k3aM1SubSeq,(mrg32k3aM2SubSeq - mrg32k3aM1SubSeq)
mrg32k3aM1SubSeq:
        /*0000*/ 	.byte	0x0b, 0xcc, 0xee, 0x04, 0x73, 0x29, 0x8b, 0x6f, 0xf6, 0x53, 0x03, 0xf6, 0x23, 0xf6, 0xea, 0xda
        /* <DEDUP_REMOVED lines=125> */
	.type		mrg32k3aM2SubSeq,@object
	.size		mrg32k3aM2SubSeq,(mrg32k3aM1 - mrg32k3aM2SubSeq)
mrg32k3aM2SubSeq:
        /* <DEDUP_REMOVED lines=126> */
	.type		mrg32k3aM1,@object
	.size		mrg32k3aM1,(mrg32k3aM1Seq - mrg32k3aM1)
mrg32k3aM1:
        /* <DEDUP_REMOVED lines=144> */
	.type		mrg32k3aM1Seq,@object
	.size		mrg32k3aM1Seq,(mrg32k3aM2 - mrg32k3aM1Seq)
mrg32k3aM1Seq:
        /* <DEDUP_REMOVED lines=144> */
	.type		mrg32k3aM2,@object
	.size		mrg32k3aM2,(mrg32k3aM2Seq - mrg32k3aM2)
mrg32k3aM2:
        /* <DEDUP_REMOVED lines=144> */
	.type		mrg32k3aM2Seq,@object
	.size		mrg32k3aM2Seq,(precalc_xorwow_matrix - mrg32k3aM2Seq)
mrg32k3aM2Seq:
        /* <DEDUP_REMOVED lines=144> */
	.type		precalc_xorwow_matrix,@object
	.size		precalc_xorwow_matrix,(precalc_xorwow_offset_matrix - precalc_xorwow_matrix)
precalc_xorwow_matrix:
        /* <DEDUP_REMOVED lines=6400> */
	.type		precalc_xorwow_offset_matrix,@object
	.size		precalc_xorwow_offset_matrix,(.L_1 - precalc_xorwow_offset_matrix)
precalc_xorwow_offset_matrix:
        /* <DEDUP_REMOVED lines=6400> */
.L_1:


//--------------------- .nv.shared.reserved.0     --------------------------
	.section	.nv.shared.reserved.0,"aw",@nobits
	.weak		__nv_reservedSMEM_offset_0_alias
	.size		__nv_reservedSMEM_offset_0_alias, 0, 64
	.other		__nv_reservedSMEM_offset_0_alias,@"STO_CUDA_RESERVED_SHARED STV_DEFAULT"
__nv_reservedSMEM_offset_0_alias:
	.zero		0
	.zero		64


//--------------------- .nv.constant0._Z10randomTestP10BoardPointP17curandStateXORWOW --------------------------
	.section	.nv.constant0._Z10randomTestP10BoardPointP17curandStateXORWOW,"a",@progbits
	.sectionflags	@""
	.align	4
.nv.constant0._Z10randomTestP10BoardPointP17curandStateXORWOW:
	.zero		912


//--------------------- .nv.constant0._Z10randomInitP17curandStateXORWOWl --------------------------
	.section	.nv.constant0._Z10randomInitP17curandStateXORWOWl,"a",@progbits
	.sectionflags	@""
	.align	4
.nv.constant0._Z10randomInitP17curandStateXORWOWl:
	.zero		912


//--------------------- SYMBOLS --------------------------

	.type		.nv.reservedSmem.offset0,@object
	.size		.nv.reservedSmem.offset0,0x4
